	.headerflags	@"EF_CUDA_TEXMODE_UNIFIED EF_CUDA_64BIT_ADDRESS EF_CUDA_ACCELERATORS EF_CUDA_SM90 EF_CUDA_VIRTUAL_SM(EF_CUDA_SM90)"
	.elftype	@"ET_EXEC"


//--------------------- .nv.info                  --------------------------
	.section	.nv.info,"",@"SHT_CUDA_INFO"
	.align	4


	//----- nvinfo : EIATTR_REGCOUNT
	.align		4
        /*0000*/ 	.byte	0x04, 0x2f
        /*0002*/ 	.short	(.L_3 - .L_2)
	.align		4
.L_2:
        /*0004*/ 	.word	index@(triton_poi_fused__native_batch_norm_legit_no_training_relu_43)
        /*0008*/ 	.word	0x00000020


	//----- nvinfo : EIATTR_MIN_STACK_SIZE
	.align		4
.L_3:
        /*000c*/ 	.byte	0x04, 0x12
        /*000e*/ 	.short	(.L_5 - .L_4)
	.align		4
.L_4:
        /*0010*/ 	.word	index@(triton_poi_fused__native_batch_norm_legit_no_training_relu_43)
        /*0014*/ 	.word	0x00000000


	//----- nvinfo : EIATTR_FRAME_SIZE
	.align		4
.L_5:
        /*0018*/ 	.byte	0x04, 0x11
        /*001a*/ 	.short	(.L_7 - .L_6)
	.align		4
.L_6:
        /*001c*/ 	.word	index@(triton_poi_fused__native_batch_norm_legit_no_training_relu_43)
        /*0020*/ 	.word	0x00000000


	//----- nvinfo : EIATTR_MIN_STACK_SIZE
	.align		4
.L_7:
        /*0024*/ 	.byte	0x04, 0x12
        /*0026*/ 	.short	(.L_9 - .L_8)
	.align		4
.L_8:
        /*0028*/ 	.word	index@(triton_poi_fused__native_batch_norm_legit_no_training_relu_43)
        /*002c*/ 	.word	0x00000000
.L_9:


//--------------------- .nv.info.triton_poi_fused__native_batch_norm_legit_no_training_relu_43 --------------------------
	.section	.nv.info.triton_poi_fused__native_batch_norm_legit_no_training_relu_43,"",@"SHT_CUDA_INFO"
	.sectionflags	@""
	.align	4


	//----- nvinfo : EIATTR_CUDA_API_VERSION
	.align		4
        /*0000*/ 	.byte	0x04, 0x37
        /*0002*/ 	.short	(.L_11 - .L_10)
.L_10:
        /*0004*/ 	.word	0x0000007c


	//----- nvinfo : EIATTR_KPARAM_INFO
	.align		4
.L_11:
        /*0008*/ 	.byte	0x04, 0x17
        /*000a*/ 	.short	(.L_13 - .L_12)
.L_12:
        /*000c*/ 	.word	0x00000000
        /*0010*/ 	.short	0x0006
        /*0012*/ 	.short	0x0030
        /*0014*/ 	.byte	0x00, 0xf0, 0x11, 0x00


	//----- nvinfo : EIATTR_KPARAM_INFO
	.align		4
.L_13:
        /*0018*/ 	.byte	0x04, 0x17
        /*001a*/ 	.short	(.L_15 - .L_14)
.L_14:
        /*001c*/ 	.word	0x00000000
        /*0020*/ 	.short	0x0005
        /*0022*/ 	.short	0x0028
        /*0024*/ 	.byte	0x00, 0xf4, 0x21, 0x00


	//----- nvinfo : EIATTR_KPARAM_INFO
	.align		4
.L_15:
        /*0028*/ 	.byte	0x04, 0x17
        /*002a*/ 	.short	(.L_17 - .L_16)
.L_16:
        /*002c*/ 	.word	0x00000000
        /*0030*/ 	.short	0x0004
        /*0032*/ 	.short	0x0020
        /*0034*/ 	.byte	0x00, 0xf4, 0x21, 0x00


	//----- nvinfo : EIATTR_KPARAM_INFO
	.align		4
.L_17:
        /*0038*/ 	.byte	0x04, 0x17
        /*003a*/ 	.short	(.L_19 - .L_18)
.L_18:
        /*003c*/ 	.word	0x00000000
        /*0040*/ 	.short	0x0003
        /*0042*/ 	.short	0x0018
        /*0044*/ 	.byte	0x00, 0xf4, 0x21, 0x00


	//----- nvinfo : EIATTR_KPARAM_INFO
	.align		4
.L_19:
        /*0048*/ 	.byte	0x04, 0x17
        /*004a*/ 	.short	(.L_21 - .L_20)
.L_20:
        /*004c*/ 	.word	0x00000000
        /*0050*/ 	.short	0x0002
        /*0052*/ 	.short	0x0010
        /*0054*/ 	.byte	0x00, 0xf4, 0x21, 0x00


	//----- nvinfo : EIATTR_KPARAM_INFO
	.align		4
.L_21:
        /*0058*/ 	.byte	0x04, 0x17
        /*005a*/ 	.short	(.L_23 - .L_22)
.L_22:
        /*005c*/ 	.word	0x00000000
        /*0060*/ 	.short	0x0001
        /*0062*/ 	.short	0x0008
        /*0064*/ 	.byte	0x00, 0xf4, 0x21, 0x00


	//----- nvinfo : EIATTR_KPARAM_INFO
	.align		4
.L_23:
        /*0068*/ 	.byte	0x04, 0x17
        /*006a*/ 	.short	(.L_25 - .L_24)
.L_24:
        /*006c*/ 	.word	0x00000000
        /*0070*/ 	.short	0x0000
        /*0072*/ 	.short	0x0000
        /*0074*/ 	.byte	0x00, 0xf4, 0x21, 0x00


	//----- nvinfo : EIATTR_SPARSE_MMA_MASK
	.align		4
.L_25:
        /*0078*/ 	.byte	0x03, 0x50
        /*007a*/ 	.short	0x0000


	//----- nvinfo : EIATTR_MAXREG_COUNT
	.align		4
        /*007c*/ 	.byte	0x03, 0x1b
        /*007e*/ 	.short	0x00ff


	//----- nvinfo : EIATTR_EXIT_INSTR_OFFSETS
	.align		4
        /*0080*/ 	.byte	0x04, 0x1c
        /*0082*/ 	.short	(.L_27 - .L_26)


	//   ....[0]....
.L_26:
        /*0084*/ 	.word	0x00000700


	//----- nvinfo : EIATTR_REQNTID
	.align		4
.L_27:
        /*0088*/ 	.byte	0x04, 0x10
        /*008a*/ 	.short	(.L_29 - .L_28)
.L_28:
        /*008c*/ 	.word	0x00000080
        /*0090*/ 	.word	0x00000001
        /*0094*/ 	.word	0x00000001


	//----- nvinfo : EIATTR_CBANK_PARAM_SIZE
	.align		4
.L_29:
        /*0098*/ 	.byte	0x03, 0x19
        /*009a*/ 	.short	0x0034


	//----- nvinfo : EIATTR_PARAM_CBANK
	.align		4
        /*009c*/ 	.byte	0x04, 0x0a
        /*009e*/ 	.short	(.L_31 - .L_30)
	.align		4
.L_30:
        /*00a0*/ 	.word	index@(.nv.constant0.triton_poi_fused__native_batch_norm_legit_no_training_relu_43)
        /*00a4*/ 	.short	0x0210
        /*00a6*/ 	.short	0x0034


	//----- nvinfo : EIATTR_SW_WAR
	.align		4
.L_31:
        /*00a8*/ 	.byte	0x04, 0x36
        /*00aa*/ 	.short	(.L_33 - .L_32)
.L_32:
        /*00ac*/ 	.word	0x00000008
.L_33:


//--------------------- .nv.callgraph             --------------------------
	.section	.nv.callgraph,"",@"SHT_CUDA_CALLGRAPH"
	.align	4
	.sectionentsize	8
	.align		4
        /*0000*/ 	.word	0x00000000
	.align		4
        /*0004*/ 	.word	0xffffffff
	.align		4
        /*0008*/ 	.word	0x00000000
	.align		4
        /*000c*/ 	.word	0xfffffffe
	.align		4
        /*0010*/ 	.word	0x00000000
	.align		4
        /*0014*/ 	.word	0xfffffffd
	.align		4
        /*0018*/ 	.word	0x00000000
	.align		4
        /*001c*/ 	.word	0xfffffffc


//--------------------- .nv.constant4             --------------------------
	.section	.nv.constant4,"a",@progbits
	.align	8
	.align		8
.nv.constant4:
        /*0000*/ 	.dword	_$_str
	.align		8
        /*0008*/ 	.dword	_$_str_$_2


//--------------------- .text.triton_poi_fused__native_batch_norm_legit_no_training_relu_43 --------------------------
	.section	.text.triton_poi_fused__native_batch_norm_legit_no_training_relu_43,"ax",@progbits
	.align	128
        .global         triton_poi_fused__native_batch_norm_legit_no_training_relu_43
        .type           triton_poi_fused__native_batch_norm_legit_no_training_relu_43,@function
        .size           triton_poi_fused__native_batch_norm_legit_no_training_relu_43,(.L_x_1 - triton_poi_fused__native_batch_norm_legit_no_training_relu_43)
        .other          triton_poi_fused__native_batch_norm_legit_no_training_relu_43,@"STO_CUDA_ENTRY STV_DEFAULT"
triton_poi_fused__native_batch_norm_legit_no_training_relu_43:
.text.triton_poi_fused__native_batch_norm_legit_no_training_relu_43:
[----:B------:R-:W-:Y:S01]  /*0000*/  LDC R1, c[0x0][0x28] ;  /* 0x00000a00ff017b82 */ /* 0x000fe20000000800 */
[----:B------:R-:W1:Y:S01]  /*0010*/  S2R R0, SR_TID.X ;  /* 0x0000000000007919 */ /* 0x000e620000002100 */
[----:B------:R-:W-:Y:S01]  /*0020*/  HFMA2.MMA R4, -RZ, RZ, 0, 0 ;  /* 0x00000000ff047435 */ /* 0x000fe200000001ff */
[----:B------:R-:W-:Y:S01]  /*0030*/  MOV R6, RZ ;  /* 0x000000ff00067202 */ /* 0x000fe20000000f00 */
[----:B------:R-:W-:Y:S01]  /*0040*/  ULDC.64 UR4, c[0x0][0x208] ;  /* 0x0000820000047ab9 */ /* 0x000fe20000000a00 */
[----:B------:R-:W2:Y:S03]  /*0050*/  S2R R5, SR_CTAID.X ;  /* 0x0000000000057919 */ /* 0x000ea60000002500 */
[----:B------:R-:W3:Y:S08]  /*0060*/  LDC.64 R16, c[0x0][0x218] ;  /* 0x00008600ff107b82 */ /* 0x000ef00000000a00 */
[----:B------:R-:W4:Y:S08]  /*0070*/  LDC.64 R14, c[0x0][0x210] ;  /* 0x00008400ff0e7b82 */ /* 0x000f300000000a00 */
[----:B------:R-:W5:Y:S01]  /*0080*/  LDC.64 R12, c[0x0][0x230] ;  /* 0x00008c00ff0c7b82 */ /* 0x000f620000000a00 */
[----:B-1----:R-:W-:-:S02]  /*0090*/  SHF.L.U32 R0, R0, 0x2, RZ ;  /* 0x0000000200007819 */ /* 0x002fc400000006ff */
[----:B--2---:R-:W-:Y:S02]  /*00a0*/  SHF.R.S32.HI R3, RZ, 0x15, R5 ;  /* 0x00000015ff037819 */ /* 0x004fe40000011405 */
[----:B------:R-:W-:Y:S02]  /*00b0*/  LOP3.LUT R0, R0, 0x1fc, RZ, 0xc0, !PT ;  /* 0x000001fc00007812 */ /* 0x000fe400078ec0ff */
[----:B------:R-:W-:Y:S02]  /*00c0*/  SGXT R3, R3, 0x1 ;  /* 0x000000010303781a */ /* 0x000fe40000000200 */
[----:B------:R-:W-:-:S04]  /*00d0*/  LEA R18, R5, R0, 0xa ;  /* 0x0000000005127211 */ /* 0x000fc800078e50ff */
[----:B------:R-:W-:Y:S02]  /*00e0*/  LEA.HI R0, R3, R18, RZ, 0xa ;  /* 0x0000001203007211 */ /* 0x000fe400078f50ff */
[----:B------:R-:W1:Y:S02]  /*00f0*/  LDC.64 R2, c[0x0][0x220] ;  /* 0x00008800ff027b82 */ /* 0x000e640000000a00 */
[----:B------:R-:W-:Y:S02]  /*0100*/  SHF.R.S32.HI R5, RZ, 0xa, R0 ;  /* 0x0000000aff057819 */ /* 0x000fe40000011400 */
[----:B------:R-:W-:-:S04]  /*0110*/  IADD3 R0, R0, 0x200, RZ ;  /* 0x0000020000007810 */ /* 0x000fc80007ffe0ff */
[----:B------:R-:W-:Y:S01]  /*0120*/  SHF.R.S32.HI R7, RZ, 0xa, R0 ;  /* 0x0000000aff077819 */ /* 0x000fe20000011400 */
[----:B------:R-:W-:-:S04]  /*0130*/  IMAD.HI R0, R5, -0x7047dc11, R4 ;  /* 0x8fb823ef05007827 */ /* 0x000fc800078e0204 */
[----:B------:R-:W-:Y:S01]  /*0140*/  IMAD.HI R4, R7, -0x7047dc11, R6 ;  /* 0x8fb823ef07047827 */ /* 0x000fe200078e0206 */
[----:B------:R-:W-:-:S04]  /*0150*/  SHF.R.U32.HI R9, RZ, 0x1f, R0 ;  /* 0x0000001fff097819 */ /* 0x000fc80000011600 */
[----:B------:R-:W-:Y:S02]  /*0160*/  LEA.HI.SX32 R9, R0, R9, 0x19 ;  /* 0x0000000900097211 */ /* 0x000fe400078fcaff */
[----:B------:R-:W-:-:S03]  /*0170*/  SHF.R.U32.HI R11, RZ, 0x1f, R4 ;  /* 0x0000001fff0b7819 */ /* 0x000fc60000011604 */
[----:B------:R-:W-:Y:S01]  /*0180*/  IMAD R23, R9, -0xe4, R5 ;  /* 0xffffff1c09177824 */ /* 0x000fe200078e0205 */
[----:B------:R-:W-:-:S03]  /*0190*/  LEA.HI.SX32 R11, R4, R11, 0x19 ;  /* 0x0000000b040b7211 */ /* 0x000fc600078fcaff */
[----:B-1----:R-:W-:-:S04]  /*01a0*/  IMAD.WIDE R8, R23, 0x4, R2 ;  /* 0x0000000417087825 */ /* 0x002fc800078e0202 */
[----:B------:R-:W-:Y:S01]  /*01b0*/  IMAD R19, R11, -0xe4, R7 ;  /* 0xffffff1c0b137824 */ /* 0x000fe200078e0207 */
[----:B------:R-:W2:Y:S03]  /*01c0*/  LDG.E.EL R20, desc[UR4][R8.64] ;  /* 0x0000000408147981 */ /* 0x000ea6000c2e1900 */
[----:B------:R-:W-:Y:S02]  /*01d0*/  IMAD.WIDE R10, R19, 0x4, R2 ;  /* 0x00000004130a7825 */ /* 0x000fe400078e0202 */
[----:B------:R-:W1:Y:S03]  /*01e0*/  LDC.64 R2, c[0x0][0x228] ;  /* 0x00008a00ff027b82 */ /* 0x000e660000000a00 */
[----:B------:R-:W2:Y:S01]  /*01f0*/  LDG.E.EL R21, desc[UR4][R10.64] ;  /* 0x000000040a157981 */ /* 0x000ea2000c2e1900 */
[----:B---3--:R-:W-:-:S04]  /*0200*/  IMAD.WIDE R26, R23, 0x4, R16 ;  /* 0x00000004171a7825 */ /* 0x008fc800078e0210 */
[----:B----4-:R-:W-:Y:S01]  /*0210*/  IMAD.WIDE R14, R18, 0x4, R14 ;  /* 0x00000004120e7825 */ /* 0x010fe200078e020e */
[----:B------:R-:W3:Y:S04]  /*0220*/  LDG.E.EL R0, desc[UR4][R26.64] ;  /* 0x000000041a007981 */ /* 0x000ee8000c2e1900 */
[----:B------:R-:W3:Y:S01]  /*0230*/  LDG.E.128 R4, desc[UR4][R14.64] ;  /* 0x000000040e047981 */ /* 0x000ee2000c1e1d00 */
[----:B------:R-:W-:-:S03]  /*0240*/  IMAD.WIDE R16, R19, 0x4, R16 ;  /* 0x0000000413107825 */ /* 0x000fc600078e0210 */
[----:B------:R-:W4:Y:S04]  /*0250*/  LDG.E.128 R8, desc[UR4][R14.64+0x800] ;  /* 0x000800040e087981 */ /* 0x000f28000c1e1d00 */
[----:B------:R-:W4:Y:S01]  /*0260*/  LDG.E.EL R16, desc[UR4][R16.64] ;  /* 0x0000000410107981 */ /* 0x000f22000c2e1900 */
[----:B01----:R-:W-:-:S04]  /*0270*/  IMAD.WIDE R24, R23, 0x4, R2 ;  /* 0x0000000417187825 */ /* 0x003fc800078e0202 */
[----:B-----5:R-:W-:Y:S02]  /*0280*/  IMAD.WIDE R22, R23, 0x4, R12 ;  /* 0x0000000417167825 */ /* 0x020fe400078e020c */
[----:B------:R-:W5:Y:S04]  /*0290*/  LDG.E.EL R24, desc[UR4][R24.64] ;  /* 0x0000000418187981 */ /* 0x000f68000c2e1900 */
[----:B------:R-:W5:Y:S01]  /*02a0*/  LDG.E.EL R23, desc[UR4][R22.64] ;  /* 0x0000000416177981 */ /* 0x000f62000c2e1900 */
[----:B------:R-:W-:-:S04]  /*02b0*/  IMAD.WIDE R2, R19, 0x4, R2 ;  /* 0x0000000413027825 */ /* 0x000fc800078e0202 */
[----:B------:R-:W-:Y:S02]  /*02c0*/  IMAD.WIDE R28, R19, 0x4, R12 ;  /* 0x00000004131c7825 */ /* 0x000fe400078e020c */
[----:B------:R0:W4:Y:S04]  /*02d0*/  LDG.E.EL R12, desc[UR4][R2.64] ;  /* 0x00000004020c7981 */ /* 0x000128000c2e1900 */
[----:B------:R-:W4:Y:S01]  /*02e0*/  LDG.E.EL R13, desc[UR4][R28.64] ;  /* 0x000000041c0d7981 */ /* 0x000f22000c2e1900 */
[----:B0-----:R-:W-:Y:S01]  /*02f0*/  HFMA2.MMA R3, -RZ, RZ, 1.625, 0 ;  /* 0x3e800000ff037435 */ /* 0x001fe200000001ff */
[----:B--2---:R-:W-:-:S04]  /*0300*/  FADD R20, R20, 9.9999997473787516356e-06 ;  /* 0x3727c5ac14147421 */ /* 0x004fc80000000000 */
[----:B------:R-:W0:Y:S01]  /*0310*/  MUFU.SQRT R19, R20 ;  /* 0x0000001400137308 */ /* 0x000e220000002000 */
[----:B------:R-:W-:-:S07]  /*0320*/  FADD R21, R21, 9.9999997473787516356e-06 ;  /* 0x3727c5ac15157421 */ /* 0x000fce0000000000 */
[----:B------:R-:W1:Y:S01]  /*0330*/  MUFU.SQRT R25, R21 ;  /* 0x0000001500197308 */ /* 0x000e620000002000 */
[C---:B0-----:R-:W-:Y:S02]  /*0340*/  FSETP.GT.AND P0, PT, R19.reuse, 8.50705917302346158658e+37, PT ;  /* 0x7e8000001300780b */ /* 0x041fe40003f04000 */
[----:B------:R-:W-:Y:S02]  /*0350*/  FSETP.GEU.AND P2, PT, R19, 1.175494350822287508e-38, PT ;  /* 0x008000001300780b */ /* 0x000fe40003f4e000 */
[C---:B-1----:R-:W-:Y:S02]  /*0360*/  FSETP.GT.AND P1, PT, R25.reuse, 8.50705917302346158658e+37, PT ;  /* 0x7e8000001900780b */ /* 0x042fe40003f24000 */
[----:B------:R-:W-:-:S07]  /*0370*/  FSETP.GEU.AND P3, PT, R25, 1.175494350822287508e-38, PT ;  /* 0x008000001900780b */ /* 0x000fce0003f6e000 */
[----:B------:R-:W-:-:S04]  /*0380*/  @P0 FMUL R19, R19, 0.25 ;  /* 0x3e80000013130820 */ /* 0x000fc80000400000 */
[----:B------:R-:W-:Y:S01]  /*0390*/  @!P2 FMUL R19, R19, 16777216 ;  /* 0x4b8000001313a820 */ /* 0x000fe20000400000 */
[----:B------:R-:W-:-:S05]  /*03a0*/  @P1 FMUL R25, R25, 0.25 ;  /* 0x3e80000019191820 */ /* 0x000fca0000400000 */
[----:B------:R-:W0:Y:S01]  /*03b0*/  MUFU.RCP R19, R19 ;  /* 0x0000001300137308 */ /* 0x000e220000001000 */
[----:B------:R-:W-:Y:S01]  /*03c0*/  @!P3 FMUL R25, R25, 16777216 ;  /* 0x4b8000001919b820 */ /* 0x000fe20000400000 */
[----:B------:R-:W-:-:S06]  /*03d0*/  FSEL R2, R3, 1, P0 ;  /* 0x3f80000003027808 */ /* 0x000fcc0000000000 */
[----:B------:R-:W1:Y:S01]  /*03e0*/  MUFU.RCP R14, R25 ;  /* 0x00000019000e7308 */ /* 0x000e620000001000 */
[----:B------:R-:W-:Y:S01]  /*03f0*/  FSEL R3, R3, 1, P1 ;  /* 0x3f80000003037808 */ /* 0x000fe20000800000 */
[----:B------:R-:W-:Y:S01]  /*0400*/  @!P2 FMUL R2, R2, 16777216 ;  /* 0x4b8000000202a820 */ /* 0x000fe20000400000 */
[----:B---3--:R-:W-:-:S03]  /*0410*/  FADD R4, R4, -R0 ;  /* 0x8000000004047221 */ /* 0x008fc60000000000 */
[----:B------:R-:W-:Y:S01]  /*0420*/  @!P3 FMUL R3, R3, 16777216 ;  /* 0x4b8000000303b820 */ /* 0x000fe20000400000 */
[----:B0-----:R-:W-:Y:S01]  /*0430*/  FMUL R15, R19, R2 ;  /* 0x00000002130f7220 */ /* 0x001fe20000400000 */
[--C-:B------:R-:W-:Y:S01]  /*0440*/  FADD R20, R5, -R0.reuse ;  /* 0x8000000005147221 */ /* 0x100fe20000000000 */
[--C-:B------:R-:W-:Y:S01]  /*0450*/  FADD R6, R6, -R0.reuse ;  /* 0x8000000006067221 */ /* 0x100fe20000000000 */
[----:B------:R-:W-:Y:S01]  /*0460*/  FADD R0, R7, -R0 ;  /* 0x8000000007007221 */ /* 0x000fe20000000000 */
[C---:B------:R-:W-:Y:S01]  /*0470*/  FMUL R5, R15.reuse, R4 ;  /* 0x000000040f057220 */ /* 0x040fe20000400000 */
[C---:B------:R-:W-:Y:S01]  /*0480*/  FMUL R4, R15.reuse, R20 ;  /* 0x000000140f047220 */ /* 0x040fe20000400000 */
[----:B-1----:R-:W-:Y:S02]  /*0490*/  FMUL R14, R14, R3 ;  /* 0x000000030e0e7220 */ /* 0x002fe40000400000 */
[----:B------:R-:W0:Y:S01]  /*04a0*/  LDC.64 R2, c[0x0][0x238] ;  /* 0x00008e00ff027b82 */ /* 0x000e220000000a00 */
[C---:B------:R-:W-:Y:S01]  /*04b0*/  FMUL R20, R15.reuse, R6 ;  /* 0x000000060f147220 */ /* 0x040fe20000400000 */
[----:B------:R-:W-:Y:S01]  /*04c0*/  FMUL R6, R15, R0 ;  /* 0x000000000f067220 */ /* 0x000fe20000400000 */
[--C-:B----4-:R-:W-:Y:S01]  /*04d0*/  FADD R7, R8, -R16.reuse ;  /* 0x8000001008077221 */ /* 0x110fe20000000000 */
[--C-:B------:R-:W-:Y:S01]  /*04e0*/  FADD R9, R9, -R16.reuse ;  /* 0x8000001009097221 */ /* 0x100fe20000000000 */
[--C-:B------:R-:W-:Y:S01]  /*04f0*/  FADD R15, R10, -R16.reuse ;  /* 0x800000100a0f7221 */ /* 0x100fe20000000000 */
[C-C-:B-----5:R-:W-:Y:S01]  /*0500*/  FFMA R0, R24.reuse, R5, R23.reuse ;  /* 0x0000000518007223 */ /* 0x160fe20000000017 */
[----:B------:R-:W-:Y:S01]  /*0510*/  FADD R11, R11, -R16 ;  /* 0x800000100b0b7221 */ /* 0x000fe20000000000 */
[C-C-:B------:R-:W-:Y:S01]  /*0520*/  FFMA R4, R24.reuse, R4, R23.reuse ;  /* 0x0000000418047223 */ /* 0x140fe20000000017 */
[C-C-:B------:R-:W-:Y:S01]  /*0530*/  FFMA R5, R24.reuse, R20, R23.reuse ;  /* 0x0000001418057223 */ /* 0x140fe20000000017 */
[----:B------:R-:W-:Y:S01]  /*0540*/  FFMA R23, R24, R6, R23 ;  /* 0x0000000618177223 */ /* 0x000fe20000000017 */
[C---:B------:R-:W-:Y:S01]  /*0550*/  FMUL R7, R14.reuse, R7 ;  /* 0x000000070e077220 */ /* 0x040fe20000400000 */
[C---:B------:R-:W-:Y:S01]  /*0560*/  FMUL R8, R14.reuse, R9 ;  /* 0x000000090e087220 */ /* 0x040fe20000400000 */
[C---:B------:R-:W-:Y:S01]  /*0570*/  FMUL R6, R14.reuse, R15 ;  /* 0x0000000f0e067220 */ /* 0x040fe20000400000 */
[----:B------:R-:W-:Y:S01]  /*0580*/  FMUL R14, R14, R11 ;  /* 0x0000000b0e0e7220 */ /* 0x000fe20000400000 */
[C-C-:B------:R-:W-:Y:S01]  /*0590*/  FFMA R9, R12.reuse, R7, R13.reuse ;  /* 0x000000070c097223 */ /* 0x140fe2000000000d */
[C-C-:B------:R-:W-:Y:S01]  /*05a0*/  FFMA R8, R12.reuse, R8, R13.reuse ;  /* 0x000000080c087223 */ /* 0x140fe2000000000d */
[C-C-:B------:R-:W-:Y:S01]  /*05b0*/  FFMA R10, R12.reuse, R6, R13.reuse ;  /* 0x000000060c0a7223 */ /* 0x140fe2000000000d */
[----:B------:R-:W-:Y:S01]  /*05c0*/  FFMA R14, R12, R14, R13 ;  /* 0x0000000e0c0e7223 */ /* 0x000fe2000000000d */
[----:B------:R-:W-:-:S02]  /*05d0*/  FSETP.GEU.AND P6, PT, R23, RZ, PT ;  /* 0x000000ff1700720b */ /* 0x000fc40003fce000 */
[----:B------:R-:W-:Y:S02]  /*05e0*/  FSETP.GEU.AND P0, PT, R5, RZ, PT ;  /* 0x000000ff0500720b */ /* 0x000fe40003f0e000 */
[----:B------:R-:W-:Y:S02]  /*05f0*/  FSETP.GEU.AND P1, PT, R4, RZ, PT ;  /* 0x000000ff0400720b */ /* 0x000fe40003f2e000 */
[----:B------:R-:W-:Y:S02]  /*0600*/  FSETP.GEU.AND P3, PT, R14, RZ, PT ;  /* 0x000000ff0e00720b */ /* 0x000fe40003f6e000 */
[----:B------:R-:W-:Y:S02]  /*0610*/  SEL R7, R23, RZ, P6 ;  /* 0x000000ff17077207 */ /* 0x000fe40003000000 */
[----:B------:R-:W-:Y:S02]  /*0620*/  FSETP.GEU.AND P2, PT, R0, RZ, PT ;  /* 0x000000ff0000720b */ /* 0x000fe40003f4e000 */
[----:B------:R-:W-:-:S02]  /*0630*/  FSETP.GEU.AND P4, PT, R10, RZ, PT ;  /* 0x000000ff0a00720b */ /* 0x000fc40003f8e000 */
[----:B------:R-:W-:Y:S02]  /*0640*/  FSETP.GEU.AND P5, PT, R9, RZ, PT ;  /* 0x000000ff0900720b */ /* 0x000fe40003fae000 */
[----:B------:R-:W-:Y:S02]  /*0650*/  FSETP.GEU.AND P6, PT, R8, RZ, PT ;  /* 0x000000ff0800720b */ /* 0x000fe40003fce000 */
[----:B------:R-:W-:Y:S01]  /*0660*/  SEL R6, R5, RZ, P0 ;  /* 0x000000ff05067207 */ /* 0x000fe20000000000 */
[----:B0-----:R-:W-:Y:S01]  /*0670*/  IMAD.WIDE R2, R18, 0x4, R2 ;  /* 0x0000000412027825 */ /* 0x001fe200078e0202 */
[----:B------:R-:W-:Y:S02]  /*0680*/  SEL R5, R4, RZ, P1 ;  /* 0x000000ff04057207 */ /* 0x000fe40000800000 */
[----:B------:R-:W-:Y:S02]  /*0690*/  SEL R15, R14, RZ, P3 ;  /* 0x000000ff0e0f7207 */ /* 0x000fe40001800000 */
[----:B------:R-:W-:-:S02]  /*06a0*/  SEL R4, R0, RZ, P2 ;  /* 0x000000ff00047207 */ /* 0x000fc40001000000 */
[----:B------:R-:W-:Y:S02]  /*06b0*/  SEL R14, R10, RZ, P4 ;  /* 0x000000ff0a0e7207 */ /* 0x000fe40002000000 */
[----:B------:R-:W-:Y:S02]  /*06c0*/  SEL R12, R9, RZ, P5 ;  /* 0x000000ff090c7207 */ /* 0x000fe40002800000 */
[----:B------:R-:W-:Y:S01]  /*06d0*/  SEL R13, R8, RZ, P6 ;  /* 0x000000ff080d7207 */ /* 0x000fe20003000000 */
[----:B------:R-:W-:Y:S04]  /*06e0*/  STG.E.128 desc[UR4][R2.64], R4 ;  /* 0x0000000402007986 */ /* 0x000fe8000c101d04 */
[----:B------:R-:W-:Y:S01]  /*06f0*/  STG.E.128 desc[UR4][R2.64+0x800], R12 ;  /* 0x0008000c02007986 */ /* 0x000fe2000c101d04 */
[----:B------:R-:W-:Y:S05]  /*0700*/  EXIT ;  /* 0x000000000000794d */ /* 0x000fea0003800000 */
.L_x_0:
[----:B------:R-:W-:-:S00]  /*0710*/  BRA `(.L_x_0) ;  /* 0xfffffffc00fc7947 */ /* 0x000fc0000383ffff */
[----:B------:R-:W-:-:S00]  /*0720*/  NOP ;  /* 0x0000000000007918 */ /* 0x000fc00000000000 */
        /* <DEDUP_REMOVED lines=13> */
.L_x_1:


//--------------------- .nv.global.init           --------------------------
	.section	.nv.global.init,"aw",@progbits
.nv.global.init:
	.type		_$_str,@object
	.size		_$_str,(_$_str_$_2 - _$_str)
_$_str:
        /*0000*/ 	.byte	0x5f, 0x5f, 0x43, 0x55, 0x44, 0x41, 0x5f, 0x46, 0x54, 0x5a, 0x00
	.type		_$_str_$_2,@object
	.size		_$_str_$_2,(.L_1 - _$_str_$_2)
_$_str_$_2:
        /*000b*/ 	.byte	0x5f, 0x5f, 0x43, 0x55, 0x44, 0x41, 0x5f, 0x50, 0x52, 0x45, 0x43, 0x5f, 0x53, 0x51, 0x52, 0x54
        /*001b*/ 	.byte	0x00
.L_1:


//--------------------- .nv.constant0.triton_poi_fused__native_batch_norm_legit_no_training_relu_43 --------------------------
	.section	.nv.constant0.triton_poi_fused__native_batch_norm_legit_no_training_relu_43,"a",@progbits
	.sectionflags	@""
	.align	4
.nv.constant0.triton_poi_fused__native_batch_norm_legit_no_training_relu_43:
	.zero		580
